//
// Generated by NVIDIA NVVM Compiler
//
// Compiler Build ID: CL-36424714
// Cuda compilation tools, release 13.0, V13.0.88
// Based on NVVM 20.0.0
//

.version 9.0
.target sm_100
.address_size 64

	// .globl	_Z6kernelPiS_ii

.visible .entry _Z6kernelPiS_ii(
	.param .u64 .ptr .align 1 _Z6kernelPiS_ii_param_0,
	.param .u64 .ptr .align 1 _Z6kernelPiS_ii_param_1,
	.param .u32 _Z6kernelPiS_ii_param_2,
	.param .u32 _Z6kernelPiS_ii_param_3
)
{
	.reg .pred 	%p<49>;
	.reg .b32 	%r<237>;
	.reg .b64 	%rd<52>;

	ld.param.u64 	%rd4, [_Z6kernelPiS_ii_param_0];
	ld.param.u64 	%rd5, [_Z6kernelPiS_ii_param_1];
	ld.param.u32 	%r54, [_Z6kernelPiS_ii_param_2];
	ld.param.u32 	%r53, [_Z6kernelPiS_ii_param_3];
	cvta.to.global.u64 	%rd1, %rd5;
	cvta.to.global.u64 	%rd2, %rd4;
	mov.u32 	%r55, %tid.x;
	mov.u32 	%r56, %ctaid.x;
	mov.u32 	%r57, %ntid.x;
	mad.lo.s32 	%r1, %r56, %r57, %r55;
	setp.ge.s32 	%p1, %r1, %r54;
	@%p1 bra 	$L__BB0_26;
	setp.lt.s32 	%p2, %r53, 1;
	mov.b32 	%r227, 0;
	@%p2 bra 	$L__BB0_14;
	mul.lo.s32 	%r2, %r53, %r1;
	add.s32 	%r61, %r53, -1;
	and.b32  	%r3, %r53, 15;
	setp.lt.u32 	%p3, %r61, 15;
	mov.b32 	%r216, 0;
	mov.u32 	%r227, %r216;
	@%p3 bra 	$L__BB0_5;
	and.b32  	%r216, %r53, 2147483632;
	neg.s32 	%r229, %r216;
	add.s64 	%rd3, %rd2, 32;
	mov.b32 	%r227, 0;
	mov.u32 	%r228, %r2;
$L__BB0_4:
	.pragma "nounroll";
	mul.wide.s32 	%rd6, %r228, 4;
	add.s64 	%rd7, %rd3, %rd6;
	ld.global.u32 	%r63, [%rd7+-32];
	setp.gt.s32 	%p4, %r63, 0;
	selp.u32 	%r64, 1, 0, %p4;
	add.s32 	%r65, %r227, %r64;
	ld.global.u32 	%r66, [%rd7+-28];
	setp.gt.s32 	%p5, %r66, 0;
	selp.u32 	%r67, 1, 0, %p5;
	add.s32 	%r68, %r65, %r67;
	ld.global.u32 	%r69, [%rd7+-24];
	setp.gt.s32 	%p6, %r69, 0;
	selp.u32 	%r70, 1, 0, %p6;
	add.s32 	%r71, %r68, %r70;
	ld.global.u32 	%r72, [%rd7+-20];
	setp.gt.s32 	%p7, %r72, 0;
	selp.u32 	%r73, 1, 0, %p7;
	add.s32 	%r74, %r71, %r73;
	ld.global.u32 	%r75, [%rd7+-16];
	setp.gt.s32 	%p8, %r75, 0;
	selp.u32 	%r76, 1, 0, %p8;
	add.s32 	%r77, %r74, %r76;
	ld.global.u32 	%r78, [%rd7+-12];
	setp.gt.s32 	%p9, %r78, 0;
	selp.u32 	%r79, 1, 0, %p9;
	add.s32 	%r80, %r77, %r79;
	ld.global.u32 	%r81, [%rd7+-8];
	setp.gt.s32 	%p10, %r81, 0;
	selp.u32 	%r82, 1, 0, %p10;
	add.s32 	%r83, %r80, %r82;
	ld.global.u32 	%r84, [%rd7+-4];
	setp.gt.s32 	%p11, %r84, 0;
	selp.u32 	%r85, 1, 0, %p11;
	add.s32 	%r86, %r83, %r85;
	ld.global.u32 	%r87, [%rd7];
	setp.gt.s32 	%p12, %r87, 0;
	selp.u32 	%r88, 1, 0, %p12;
	add.s32 	%r89, %r86, %r88;
	ld.global.u32 	%r90, [%rd7+4];
	setp.gt.s32 	%p13, %r90, 0;
	selp.u32 	%r91, 1, 0, %p13;
	add.s32 	%r92, %r89, %r91;
	ld.global.u32 	%r93, [%rd7+8];
	setp.gt.s32 	%p14, %r93, 0;
	selp.u32 	%r94, 1, 0, %p14;
	add.s32 	%r95, %r92, %r94;
	ld.global.u32 	%r96, [%rd7+12];
	setp.gt.s32 	%p15, %r96, 0;
	selp.u32 	%r97, 1, 0, %p15;
	add.s32 	%r98, %r95, %r97;
	ld.global.u32 	%r99, [%rd7+16];
	setp.gt.s32 	%p16, %r99, 0;
	selp.u32 	%r100, 1, 0, %p16;
	add.s32 	%r101, %r98, %r100;
	ld.global.u32 	%r102, [%rd7+20];
	setp.gt.s32 	%p17, %r102, 0;
	selp.u32 	%r103, 1, 0, %p17;
	add.s32 	%r104, %r101, %r103;
	ld.global.u32 	%r105, [%rd7+24];
	setp.gt.s32 	%p18, %r105, 0;
	selp.u32 	%r106, 1, 0, %p18;
	add.s32 	%r107, %r104, %r106;
	ld.global.u32 	%r108, [%rd7+28];
	setp.gt.s32 	%p19, %r108, 0;
	selp.u32 	%r109, 1, 0, %p19;
	add.s32 	%r227, %r107, %r109;
	add.s32 	%r229, %r229, 16;
	add.s32 	%r228, %r228, 16;
	setp.eq.s32 	%p20, %r229, 0;
	@%p20 bra 	$L__BB0_5;
	bra.uni 	$L__BB0_4;
$L__BB0_5:
	setp.eq.s32 	%p21, %r3, 0;
	@%p21 bra 	$L__BB0_14;
	and.b32  	%r9, %r53, 7;
	setp.lt.u32 	%p22, %r3, 8;
	@%p22 bra 	$L__BB0_8;
	add.s32 	%r111, %r216, %r2;
	mul.wide.s32 	%rd8, %r111, 4;
	add.s64 	%rd9, %rd2, %rd8;
	ld.global.u32 	%r112, [%rd9];
	setp.gt.s32 	%p23, %r112, 0;
	selp.u32 	%r113, 1, 0, %p23;
	add.s32 	%r114, %r227, %r113;
	ld.global.u32 	%r115, [%rd9+4];
	setp.gt.s32 	%p24, %r115, 0;
	selp.u32 	%r116, 1, 0, %p24;
	add.s32 	%r117, %r114, %r116;
	ld.global.u32 	%r118, [%rd9+8];
	setp.gt.s32 	%p25, %r118, 0;
	selp.u32 	%r119, 1, 0, %p25;
	add.s32 	%r120, %r117, %r119;
	ld.global.u32 	%r121, [%rd9+12];
	setp.gt.s32 	%p26, %r121, 0;
	selp.u32 	%r122, 1, 0, %p26;
	add.s32 	%r123, %r120, %r122;
	ld.global.u32 	%r124, [%rd9+16];
	setp.gt.s32 	%p27, %r124, 0;
	selp.u32 	%r125, 1, 0, %p27;
	add.s32 	%r126, %r123, %r125;
	ld.global.u32 	%r127, [%rd9+20];
	setp.gt.s32 	%p28, %r127, 0;
	selp.u32 	%r128, 1, 0, %p28;
	add.s32 	%r129, %r126, %r128;
	ld.global.u32 	%r130, [%rd9+24];
	setp.gt.s32 	%p29, %r130, 0;
	selp.u32 	%r131, 1, 0, %p29;
	add.s32 	%r132, %r129, %r131;
	ld.global.u32 	%r133, [%rd9+28];
	setp.gt.s32 	%p30, %r133, 0;
	selp.u32 	%r134, 1, 0, %p30;
	add.s32 	%r227, %r132, %r134;
	add.s32 	%r216, %r216, 8;
$L__BB0_8:
	setp.eq.s32 	%p31, %r9, 0;
	@%p31 bra 	$L__BB0_14;
	and.b32  	%r15, %r53, 3;
	setp.lt.u32 	%p32, %r9, 4;
	@%p32 bra 	$L__BB0_11;
	add.s32 	%r136, %r216, %r2;
	mul.wide.s32 	%rd10, %r136, 4;
	add.s64 	%rd11, %rd2, %rd10;
	ld.global.u32 	%r137, [%rd11];
	setp.gt.s32 	%p33, %r137, 0;
	selp.u32 	%r138, 1, 0, %p33;
	add.s32 	%r139, %r227, %r138;
	ld.global.u32 	%r140, [%rd11+4];
	setp.gt.s32 	%p34, %r140, 0;
	selp.u32 	%r141, 1, 0, %p34;
	add.s32 	%r142, %r139, %r141;
	ld.global.u32 	%r143, [%rd11+8];
	setp.gt.s32 	%p35, %r143, 0;
	selp.u32 	%r144, 1, 0, %p35;
	add.s32 	%r145, %r142, %r144;
	ld.global.u32 	%r146, [%rd11+12];
	setp.gt.s32 	%p36, %r146, 0;
	selp.u32 	%r147, 1, 0, %p36;
	add.s32 	%r227, %r145, %r147;
	add.s32 	%r216, %r216, 4;
$L__BB0_11:
	setp.eq.s32 	%p37, %r15, 0;
	@%p37 bra 	$L__BB0_14;
	add.s32 	%r225, %r216, %r2;
	neg.s32 	%r224, %r15;
$L__BB0_13:
	.pragma "nounroll";
	mul.wide.s32 	%rd12, %r225, 4;
	add.s64 	%rd13, %rd2, %rd12;
	ld.global.u32 	%r148, [%rd13];
	setp.gt.s32 	%p38, %r148, 0;
	selp.u32 	%r149, 1, 0, %p38;
	add.s32 	%r227, %r227, %r149;
	add.s32 	%r225, %r225, 1;
	add.s32 	%r224, %r224, 1;
	setp.ne.s32 	%p39, %r224, 0;
	@%p39 bra 	$L__BB0_13;
$L__BB0_14:
	setp.lt.s32 	%p40, %r53, 1;
	@%p40 bra 	$L__BB0_26;
	mul.lo.s32 	%r30, %r53, %r1;
	add.s32 	%r151, %r53, -1;
	and.b32  	%r31, %r53, 7;
	setp.lt.u32 	%p41, %r151, 7;
	mov.b32 	%r234, 0;
	@%p41 bra 	$L__BB0_18;
	and.b32  	%r234, %r53, 2147483640;
	neg.s32 	%r233, %r234;
	add.s32 	%r232, %r227, 3;
	mov.u32 	%r231, %r30;
$L__BB0_17:
	.pragma "nounroll";
	mul.wide.s32 	%rd14, %r231, 4;
	add.s64 	%rd15, %rd2, %rd14;
	ld.global.u32 	%r152, [%rd15];
	add.s32 	%r153, %r232, -3;
	rem.s32 	%r154, %r153, %r53;
	add.s32 	%r155, %r154, %r30;
	mul.wide.s32 	%rd16, %r155, 4;
	add.s64 	%rd17, %rd1, %rd16;
	st.global.u32 	[%rd17], %r152;
	ld.global.u32 	%r156, [%rd15+4];
	add.s32 	%r157, %r232, -2;
	rem.s32 	%r158, %r157, %r53;
	add.s32 	%r159, %r158, %r30;
	mul.wide.s32 	%rd18, %r159, 4;
	add.s64 	%rd19, %rd1, %rd18;
	st.global.u32 	[%rd19], %r156;
	ld.global.u32 	%r160, [%rd15+8];
	add.s32 	%r161, %r232, -1;
	rem.s32 	%r162, %r161, %r53;
	add.s32 	%r163, %r162, %r30;
	mul.wide.s32 	%rd20, %r163, 4;
	add.s64 	%rd21, %rd1, %rd20;
	st.global.u32 	[%rd21], %r160;
	ld.global.u32 	%r164, [%rd15+12];
	add.s32 	%r165, %r232, 4;
	rem.s32 	%r166, %r232, %r53;
	add.s32 	%r167, %r166, %r30;
	mul.wide.s32 	%rd22, %r167, 4;
	add.s64 	%rd23, %rd1, %rd22;
	st.global.u32 	[%rd23], %r164;
	ld.global.u32 	%r168, [%rd15+16];
	add.s32 	%r169, %r232, 1;
	rem.s32 	%r170, %r169, %r53;
	add.s32 	%r171, %r170, %r30;
	mul.wide.s32 	%rd24, %r171, 4;
	add.s64 	%rd25, %rd1, %rd24;
	st.global.u32 	[%rd25], %r168;
	ld.global.u32 	%r172, [%rd15+20];
	add.s32 	%r173, %r232, 2;
	rem.s32 	%r174, %r173, %r53;
	add.s32 	%r175, %r174, %r30;
	mul.wide.s32 	%rd26, %r175, 4;
	add.s64 	%rd27, %rd1, %rd26;
	st.global.u32 	[%rd27], %r172;
	ld.global.u32 	%r176, [%rd15+24];
	add.s32 	%r177, %r232, 3;
	rem.s32 	%r178, %r177, %r53;
	add.s32 	%r179, %r178, %r30;
	mul.wide.s32 	%rd28, %r179, 4;
	add.s64 	%rd29, %rd1, %rd28;
	st.global.u32 	[%rd29], %r176;
	ld.global.u32 	%r180, [%rd15+28];
	rem.s32 	%r181, %r165, %r53;
	add.s32 	%r182, %r181, %r30;
	mul.wide.s32 	%rd30, %r182, 4;
	add.s64 	%rd31, %rd1, %rd30;
	st.global.u32 	[%rd31], %r180;
	add.s32 	%r233, %r233, 8;
	add.s32 	%r232, %r232, 8;
	add.s32 	%r231, %r231, 8;
	setp.ne.s32 	%p42, %r233, 0;
	@%p42 bra 	$L__BB0_17;
$L__BB0_18:
	setp.eq.s32 	%p43, %r31, 0;
	@%p43 bra 	$L__BB0_26;
	and.b32  	%r48, %r53, 3;
	setp.lt.u32 	%p44, %r31, 4;
	@%p44 bra 	$L__BB0_21;
	add.s32 	%r183, %r234, %r30;
	mul.wide.s32 	%rd32, %r183, 4;
	add.s64 	%rd33, %rd2, %rd32;
	ld.global.u32 	%r184, [%rd33];
	add.s32 	%r185, %r234, %r227;
	rem.s32 	%r186, %r185, %r53;
	add.s32 	%r187, %r186, %r30;
	mul.wide.s32 	%rd34, %r187, 4;
	add.s64 	%rd35, %rd1, %rd34;
	st.global.u32 	[%rd35], %r184;
	ld.global.u32 	%r188, [%rd33+4];
	add.s32 	%r189, %r185, 1;
	rem.s32 	%r190, %r189, %r53;
	add.s32 	%r191, %r190, %r30;
	mul.wide.s32 	%rd36, %r191, 4;
	add.s64 	%rd37, %rd1, %rd36;
	st.global.u32 	[%rd37], %r188;
	ld.global.u32 	%r192, [%rd33+8];
	add.s32 	%r193, %r185, 2;
	rem.s32 	%r194, %r193, %r53;
	add.s32 	%r195, %r194, %r30;
	mul.wide.s32 	%rd38, %r195, 4;
	add.s64 	%rd39, %rd1, %rd38;
	st.global.u32 	[%rd39], %r192;
	ld.global.u32 	%r196, [%rd33+12];
	add.s32 	%r197, %r185, 3;
	rem.s32 	%r198, %r197, %r53;
	add.s32 	%r199, %r198, %r30;
	mul.wide.s32 	%rd40, %r199, 4;
	add.s64 	%rd41, %rd1, %rd40;
	st.global.u32 	[%rd41], %r196;
	add.s32 	%r234, %r234, 4;
$L__BB0_21:
	setp.eq.s32 	%p45, %r48, 0;
	@%p45 bra 	$L__BB0_26;
	setp.eq.s32 	%p46, %r48, 1;
	@%p46 bra 	$L__BB0_24;
	add.s32 	%r200, %r234, %r30;
	mul.wide.s32 	%rd42, %r200, 4;
	add.s64 	%rd43, %rd2, %rd42;
	ld.global.u32 	%r201, [%rd43];
	add.s32 	%r202, %r234, %r227;
	rem.s32 	%r203, %r202, %r53;
	add.s32 	%r204, %r203, %r30;
	mul.wide.s32 	%rd44, %r204, 4;
	add.s64 	%rd45, %rd1, %rd44;
	st.global.u32 	[%rd45], %r201;
	ld.global.u32 	%r205, [%rd43+4];
	add.s32 	%r206, %r202, 1;
	rem.s32 	%r207, %r206, %r53;
	add.s32 	%r208, %r207, %r30;
	mul.wide.s32 	%rd46, %r208, 4;
	add.s64 	%rd47, %rd1, %rd46;
	st.global.u32 	[%rd47], %r205;
	add.s32 	%r234, %r234, 2;
$L__BB0_24:
	and.b32  	%r209, %r53, 1;
	setp.eq.b32 	%p47, %r209, 1;
	not.pred 	%p48, %p47;
	@%p48 bra 	$L__BB0_26;
	add.s32 	%r210, %r234, %r30;
	mul.wide.s32 	%rd48, %r210, 4;
	add.s64 	%rd49, %rd2, %rd48;
	ld.global.u32 	%r211, [%rd49];
	add.s32 	%r212, %r234, %r227;
	rem.s32 	%r213, %r212, %r53;
	add.s32 	%r214, %r213, %r30;
	mul.wide.s32 	%rd50, %r214, 4;
	add.s64 	%rd51, %rd1, %rd50;
	st.global.u32 	[%rd51], %r211;
$L__BB0_26:
	ret;

}


// ===== COMPILED SASS (sm_100) =====

	.target	sm_100

	.elftype	@"ET_EXEC"


//--------------------- .note.nv.tkinfo           --------------------------
	.section	.note.nv.tkinfo,"",@"SHT_NOTE"
	.sectionflags	@"SHF_NOTE_NV_TKINFO"
	.tkinfo
        /*0018*/ 	.word	0x00000002
        /*0030*/ 	.string	""
        /*0030*/ 	.string	"ptxas"
        /*0030*/ 	.string	"Cuda compilation tools, release 13.0, V13.0.88"
        /*0030*/ 	.string	"Build cuda_13.0.r13.0/compiler.36424714_0"
        /*0030*/ 	.string	"-arch sm_100 -m 64 "



//--------------------- .note.nv.cuinfo           --------------------------
	.section	.note.nv.cuinfo,"",@"SHT_NOTE"
	.sectionflags	@"SHF_NOTE_NV_CUINFO"
        /*0018*/ 	.short	0x0002
        /*001a*/ 	.short	0x0064
        /*001c*/ 	.short	0x0082
	.zero		2


//--------------------- .nv.info                  --------------------------
	.section	.nv.info,"",@"SHT_CUDA_INFO"
	.align	4


	//----- nvinfo : EIATTR_REGCOUNT
	.align		4
        /*0000*/ 	.byte	0x04, 0x2f
        /*0002*/ 	.short	(.L_1 - .L_0)
	.align		4
.L_0:
        /*0004*/ 	.word	index@(_Z6kernelPiS_ii)
        /*0008*/ 	.word	0x00000020


	//----- nvinfo : EIATTR_FRAME_SIZE
	.align		4
.L_1:
        /*000c*/ 	.byte	0x04, 0x11
        /*000e*/ 	.short	(.L_3 - .L_2)
	.align		4
.L_2:
        /*0010*/ 	.word	index@(_Z6kernelPiS_ii)
        /*0014*/ 	.word	0x00000000


	//----- nvinfo : EIATTR_MIN_STACK_SIZE
	.align		4
.L_3:
        /*0018*/ 	.byte	0x04, 0x12
        /*001a*/ 	.short	(.L_5 - .L_4)
	.align		4
.L_4:
        /*001c*/ 	.word	index@(_Z6kernelPiS_ii)
        /*0020*/ 	.word	0x00000000
.L_5:


//--------------------- .nv.compat                --------------------------
	.section	.nv.compat,"",@"SHT_CUDA_COMPAT_INFO"
	.align	4
        /*0000*/ 	.byte	0x02, 0x09, 0x00, 0x00, 0x02, 0x02, 0x01, 0x00, 0x02, 0x05, 0x05, 0x00, 0x03, 0x07, 0x01, 0x01
        /*0010*/ 	.byte	0x02, 0x03, 0x00, 0x00, 0x02, 0x06, 0x01, 0x00, 0x04, 0x0b, 0x08, 0x00, 0x09, 0x00, 0x00, 0x00
        /*0020*/ 	.byte	0x00, 0x00, 0x00, 0x00


//--------------------- .nv.info._Z6kernelPiS_ii  --------------------------
	.section	.nv.info._Z6kernelPiS_ii,"",@"SHT_CUDA_INFO"
	.sectionflags	@""
	.align	4


	//----- nvinfo : EIATTR_CUDA_API_VERSION
	.align		4
        /*0000*/ 	.byte	0x04, 0x37
        /*0002*/ 	.short	(.L_7 - .L_6)
.L_6:
        /*0004*/ 	.word	0x00000082


	//----- nvinfo : EIATTR_KPARAM_INFO
	.align		4
.L_7:
        /*0008*/ 	.byte	0x04, 0x17
        /*000a*/ 	.short	(.L_9 - .L_8)
.L_8:
        /*000c*/ 	.word	0x00000000
        /*0010*/ 	.short	0x0003
        /*0012*/ 	.short	0x0014
        /*0014*/ 	.byte	0x00, 0xf0, 0x11, 0x00


	//----- nvinfo : EIATTR_KPARAM_INFO
	.align		4
.L_9:
        /*0018*/ 	.byte	0x04, 0x17
        /*001a*/ 	.short	(.L_11 - .L_10)
.L_10:
        /*001c*/ 	.word	0x00000000
        /*0020*/ 	.short	0x0002
        /*0022*/ 	.short	0x0010
        /*0024*/ 	.byte	0x00, 0xf0, 0x11, 0x00


	//----- nvinfo : EIATTR_KPARAM_INFO
	.align		4
.L_11:
        /*0028*/ 	.byte	0x04, 0x17
        /*002a*/ 	.short	(.L_13 - .L_12)
.L_12:
        /*002c*/ 	.word	0x00000000
        /*0030*/ 	.short	0x0001
        /*0032*/ 	.short	0x0008
        /*0034*/ 	.byte	0x00, 0xf5, 0x21, 0x00


	//----- nvinfo : EIATTR_KPARAM_INFO
	.align		4
.L_13:
        /*0038*/ 	.byte	0x04, 0x17
        /*003a*/ 	.short	(.L_15 - .L_14)
.L_14:
        /*003c*/ 	.word	0x00000000
        /*0040*/ 	.short	0x0000
        /*0042*/ 	.short	0x0000
        /*0044*/ 	.byte	0x00, 0xf5, 0x21, 0x00


	//----- nvinfo : EIATTR_SPARSE_MMA_MASK
	.align		4
.L_15:
        /*0048*/ 	.byte	0x03, 0x50
        /*004a*/ 	.short	0x0000


	//----- nvinfo : EIATTR_MAXREG_COUNT
	.align		4
        /*004c*/ 	.byte	0x03, 0x1b
        /*004e*/ 	.short	0x00ff


	//----- nvinfo : EIATTR_MERCURY_ISA_VERSION
	.align		4
        /*0050*/ 	.byte	0x03, 0x5f
        /*0052*/ 	.short	0x0101


	//----- nvinfo : EIATTR_VRC_CTA_INIT_COUNT
	.align		4
        /*0054*/ 	.byte	0x02, 0x4a
	.zero		1
	.zero		1


	//----- nvinfo : EIATTR_EXIT_INSTR_OFFSETS
	.align		4
        /*0058*/ 	.byte	0x04, 0x1c
        /*005a*/ 	.short	(.L_17 - .L_16)


	//   ....[0]....
.L_16:
        /*005c*/ 	.word	0x00000070


	//   ....[1]....
        /*0060*/ 	.word	0x00000b30


	//   ....[2]....
        /*0064*/ 	.word	0x000015d0


	//   ....[3]....
        /*0068*/ 	.word	0x00001b30


	//   ....[4]....
        /*006c*/ 	.word	0x00001e80


	//   ....[5]....
        /*0070*/ 	.word	0x00002070


	//----- nvinfo : EIATTR_CBANK_PARAM_SIZE
	.align		4
.L_17:
        /*0074*/ 	.byte	0x03, 0x19
        /*0076*/ 	.short	0x0018


	//----- nvinfo : EIATTR_PARAM_CBANK
	.align		4
        /*0078*/ 	.byte	0x04, 0x0a
        /*007a*/ 	.short	(.L_19 - .L_18)
	.align		4
.L_18:
        /*007c*/ 	.word	index@(.nv.constant0._Z6kernelPiS_ii)
        /*0080*/ 	.short	0x0380
        /*0082*/ 	.short	0x0018


	//----- nvinfo : EIATTR_SW_WAR
	.align		4
.L_19:
        /*0084*/ 	.byte	0x04, 0x36
        /*0086*/ 	.short	(.L_21 - .L_20)
.L_20:
        /*0088*/ 	.word	0x00000008
.L_21:


//--------------------- .nv.callgraph             --------------------------
	.section	.nv.callgraph,"",@"SHT_CUDA_CALLGRAPH"
	.align	4
	.sectionentsize	8
	.align		4
        /*0000*/ 	.word	0x00000000
	.align		4
        /*0004*/ 	.word	0xffffffff
	.align		4
        /*0008*/ 	.word	0x00000000
	.align		4
        /*000c*/ 	.word	0xfffffffe
	.align		4
        /*0010*/ 	.word	0x00000000
	.align		4
        /*0014*/ 	.word	0xfffffffd
	.align		4
        /*0018*/ 	.word	0x00000000
	.align		4
        /*001c*/ 	.word	0xfffffffc


//--------------------- .text._Z6kernelPiS_ii     --------------------------
	.section	.text._Z6kernelPiS_ii,"ax",@progbits
	.align	128
        .global         _Z6kernelPiS_ii
        .type           _Z6kernelPiS_ii,@function
        .size           _Z6kernelPiS_ii,(.L_x_11 - _Z6kernelPiS_ii)
        .other          _Z6kernelPiS_ii,@"STO_CUDA_ENTRY STV_DEFAULT"
_Z6kernelPiS_ii:
.text._Z6kernelPiS_ii:
[----:B------:R-:W-:Y:S01]  /*0000*/  LDC R1, c[0x0][0x37c] ;  /* 0x0000df00ff017b82 */ /* 0x000fe20000000800 */
[----:B------:R-:W0:Y:S07]  /*0010*/  S2R R7, SR_TID.X ;  /* 0x0000000000077919 */ /* 0x000e2e0000002100 */
[----:B------:R-:W0:Y:S01]  /*0020*/  S2UR UR4, SR_CTAID.X ;  /* 0x00000000000479c3 */ /* 0x000e220000002500 */
[----:B------:R-:W1:Y:S07]  /*0030*/  LDCU UR5, c[0x0][0x390] ;  /* 0x00007200ff0577ac */ /* 0x000e6e0008000800 */
[----:B------:R-:W0:Y:S02]  /*0040*/  LDC R0, c[0x0][0x360] ;  /* 0x0000d800ff007b82 */ /* 0x000e240000000800 */
[----:B0-----:R-:W-:-:S05]  /*0050*/  IMAD R7, R0, UR4, R7 ;  /* 0x0000000400077c24 */ /* 0x001fca000f8e0207 */
[----:B-1----:R-:W-:-:S13]  /*0060*/  ISETP.GE.AND P0, PT, R7, UR5, PT ;  /* 0x0000000507007c0c */ /* 0x002fda000bf06270 */
[----:B------:R-:W-:Y:S05]  /*0070*/  @P0 EXIT ;  /* 0x000000000000094d */ /* 0x000fea0003800000 */
[----:B------:R-:W0:Y:S01]  /*0080*/  LDCU UR4, c[0x0][0x394] ;  /* 0x00007280ff0477ac */ /* 0x000e220008000800 */
[----:B------:R-:W-:Y:S01]  /*0090*/  IMAD.MOV.U32 R2, RZ, RZ, RZ ;  /* 0x000000ffff027224 */ /* 0x000fe200078e00ff */
[----:B------:R-:W1:Y:S01]  /*00a0*/  LDCU.64 UR6, c[0x0][0x358] ;  /* 0x00006b00ff0677ac */ /* 0x000e620008000a00 */
[----:B0-----:R-:W-:-:S04]  /*00b0*/  IMAD.U32 R0, RZ, RZ, UR4 ;  /* 0x00000004ff007e24 */ /* 0x001fc8000f8e00ff */
[C---:B------:R-:W-:Y:S01]  /*00c0*/  VIADD R21, R0.reuse, 0xffffffff ;  /* 0xffffffff00157836 */ /* 0x040fe20000000000 */
[----:B------:R-:W-:-:S13]  /*00d0*/  ISETP.GE.AND P0, PT, R0, 0x1, PT ;  /* 0x000000010000780c */ /* 0x000fda0003f06270 */
[----:B-1----:R-:W-:Y:S05]  /*00e0*/  @!P0 BRA `(.L_x_0) ;  /* 0x0000000800908947 */ /* 0x002fea0003800000 */
[----:B------:R-:W-:Y:S01]  /*00f0*/  ISETP.GE.U32.AND P2, PT, R21, 0xf, PT ;  /* 0x0000000f1500780c */ /* 0x000fe20003f46070 */
[----:B------:R-:W-:Y:S01]  /*0100*/  IMAD R6, R7, R0, RZ ;  /* 0x0000000007067224 */ /* 0x000fe200078e02ff */
[----:B------:R-:W-:Y:S02]  /*0110*/  LOP3.LUT R24, R0, 0xf, RZ, 0xc0, !PT ;  /* 0x0000000f00187812 */ /* 0x000fe400078ec0ff */
[----:B------:R-:W-:Y:S02]  /*0120*/  CS2R R2, SRZ ;  /* 0x0000000000027805 */ /* 0x000fe4000001ff00 */
[----:B------:R-:W-:-:S07]  /*0130*/  ISETP.NE.AND P1, PT, R24, RZ, PT ;  /* 0x000000ff1800720c */ /* 0x000fce0003f25270 */
[----:B------:R-:W-:Y:S06]  /*0140*/  @!P2 BRA `(.L_x_1) ;  /* 0x000000040038a947 */ /* 0x000fec0003800000 */
[----:B------:R-:W0:Y:S01]  /*0150*/  LDCU.64 UR4, c[0x0][0x380] ;  /* 0x00007000ff0477ac */ /* 0x000e220008000a00 */
[----:B------:R-:W-:Y:S01]  /*0160*/  LOP3.LUT R3, R0, 0x7ffffff0, RZ, 0xc0, !PT ;  /* 0x7ffffff000037812 */ /* 0x000fe200078ec0ff */
[----:B------:R-:W-:Y:S02]  /*0170*/  HFMA2 R2, -RZ, RZ, 0, 0 ;  /* 0x00000000ff027431 */ /* 0x000fe400000001ff */
[----:B------:R-:W-:Y:S02]  /*0180*/  IMAD.MOV.U32 R8, RZ, RZ, R6 ;  /* 0x000000ffff087224 */ /* 0x000fe400078e0006 */
[----:B------:R-:W-:Y:S01]  /*0190*/  IMAD.MOV R25, RZ, RZ, -R3 ;  /* 0x000000ffff197224 */ /* 0x000fe200078e0a03 */
[----:B0-----:R-:W-:-:S04]  /*01a0*/  UIADD3 UR4, UP0, UPT, UR4, 0x20, URZ ;  /* 0x0000002004047890 */ /* 0x001fc8000ff1e0ff */
[----:B------:R-:W-:-:S12]  /*01b0*/  UIADD3.X UR5, UPT, UPT, URZ, UR5, URZ, UP0, !UPT ;  /* 0x00000005ff057290 */ /* 0x000fd800087fe4ff */
.L_x_2:
[----:B------:R-:W-:Y:S01]  /*01c0*/  MOV R5, UR5 ;  /* 0x0000000500057c02 */ /* 0x000fe20008000f00 */
[----:B------:R-:W-:-:S04]  /*01d0*/  IMAD.U32 R4, RZ, RZ, UR4 ;  /* 0x00000004ff047e24 */ /* 0x000fc8000f8e00ff */
[----:B------:R-:W-:-:S05]  /*01e0*/  IMAD.WIDE R4, R8, 0x4, R4 ;  /* 0x0000000408047825 */ /* 0x000fca00078e0204 */
[----:B------:R-:W2:Y:S04]  /*01f0*/  LDG.E R27, desc[UR6][R4.64+-0x20] ;  /* 0xffffe006041b7981 */ /* 0x000ea8000c1e1900 */
[----:B------:R-:W3:Y:S04]  /*0200*/  LDG.E R22, desc[UR6][R4.64+-0x1c] ;  /* 0xffffe40604167981 */ /* 0x000ee8000c1e1900 */
[----:B------:R-:W4:Y:S04]  /*0210*/  LDG.E R23, desc[UR6][R4.64+-0x18] ;  /* 0xffffe80604177981 */ /* 0x000f28000c1e1900 */
[----:B------:R-:W5:Y:S04]  /*0220*/  LDG.E R26, desc[UR6][R4.64+-0x14] ;  /* 0xffffec06041a7981 */ /* 0x000f68000c1e1900 */
        /* <DEDUP_REMOVED lines=11> */
[----:B------:R0:W5:Y:S01]  /*02e0*/  LDG.E R20, desc[UR6][R4.64+0x1c] ;  /* 0x00001c0604147981 */ /* 0x000162000c1e1900 */
[----:B------:R-:W-:-:S02]  /*02f0*/  VIADD R25, R25, 0x10 ;  /* 0x0000001019197836 */ /* 0x000fc40000000000 */
[----:B------:R-:W-:Y:S01]  /*0300*/  VIADD R8, R8, 0x10 ;  /* 0x0000001008087836 */ /* 0x000fe20000000000 */
[----:B--2---:R-:W-:Y:S02]  /*0310*/  ISETP.GT.AND P2, PT, R27, RZ, PT ;  /* 0x000000ff1b00720c */ /* 0x004fe40003f44270 */
[----:B---3--:R-:W-:Y:S01]  /*0320*/  ISETP.GT.AND P3, PT, R22, RZ, PT ;  /* 0x000000ff1600720c */ /* 0x008fe20003f64270 */
[----:B------:R-:W-:-:S10]  /*0330*/  VIADD R22, R2, 0x1 ;  /* 0x0000000102167836 */ /* 0x000fd40000000000 */
[----:B------:R-:W-:Y:S01]  /*0340*/  @!P2 IMAD.MOV R22, RZ, RZ, R2 ;  /* 0x000000ffff16a224 */ /* 0x000fe200078e0202 */
[----:B----4-:R-:W-:-:S03]  /*0350*/  ISETP.GT.AND P2, PT, R23, RZ, PT ;  /* 0x000000ff1700720c */ /* 0x010fc60003f44270 */
[C---:B------:R-:W-:Y:S01]  /*0360*/  VIADD R2, R22.reuse, 0x1 ;  /* 0x0000000116027836 */ /* 0x040fe20000000000 */
[----:B------:R-:W-:Y:S02]  /*0370*/  @!P3 IADD3 R2, PT, PT, R22, RZ, RZ ;  /* 0x000000ff1602b210 */ /* 0x000fe40007ffe0ff */
[----:B-----5:R-:W-:-:S03]  /*0380*/  ISETP.GT.AND P3, PT, R26, RZ, PT ;  /* 0x000000ff1a00720c */ /* 0x020fc60003f64270 */
[----:B------:R-:W-:-:S04]  /*0390*/  VIADD R22, R2, 0x1 ;  /* 0x0000000102167836 */ /* 0x000fc80000000000 */
[----:B------:R-:W-:Y:S01]  /*03a0*/  @!P2 IMAD.MOV R22, RZ, RZ, R2 ;  /* 0x000000ffff16a224 */ /* 0x000fe200078e0202 */
[----:B------:R-:W-:-:S03]  /*03b0*/  ISETP.GT.AND P2, PT, R9, RZ, PT ;  /* 0x000000ff0900720c */ /* 0x000fc60003f44270 */
[C---:B------:R-:W-:Y:S02]  /*03c0*/  VIADD R2, R22.reuse, 0x1 ;  /* 0x0000000116027836 */ /* 0x040fe40000000000 */
[----:B------:R-:W-:Y:S02]  /*03d0*/  @!P3 IADD3 R2, PT, PT, R22, RZ, RZ ;  /* 0x000000ff1602b210 */ /* 0x000fe40007ffe0ff */
[----:B------:R-:W-:-:S03]  /*03e0*/  ISETP.GT.AND P3, PT, R10, RZ, PT ;  /* 0x000000ff0a00720c */ /* 0x000fc60003f64270 */
[----:B0-----:R-:W-:-:S03]  /*03f0*/  VIADD R4, R2, 0x1 ;  /* 0x0000000102047836 */ /* 0x001fc60000000000 */
[----:B------:R-:W-:Y:S01]  /*0400*/  @!P2 IMAD.MOV R4, RZ, RZ, R2 ;  /* 0x000000ffff04a224 */ /* 0x000fe200078e0202 */
[----:B------:R-:W-:-:S03]  /*0410*/  ISETP.GT.AND P2, PT, R11, RZ, PT ;  /* 0x000000ff0b00720c */ /* 0x000fc60003f44270 */
[----:B------:R-:W-:-:S03]  /*0420*/  VIADD R2, R4, 0x1 ;  /* 0x0000000104027836 */ /* 0x000fc60000000000 */
[----:B------:R-:W-:Y:S02]  /*0430*/  @!P3 IADD3 R2, PT, PT, R4, RZ, RZ ;  /* 0x000000ff0402b210 */ /* 0x000fe40007ffe0ff */
[----:B------:R-:W-:-:S03]  /*0440*/  ISETP.GT.AND P3, PT, R12, RZ, PT ;  /* 0x000000ff0c00720c */ /* 0x000fc60003f64270 */
[----:B------:R-:W-:Y:S02]  /*0450*/  VIADD R4, R2, 0x1 ;  /* 0x0000000102047836 */ /* 0x000fe40000000000 */
[----:B------:R-:W-:Y:S01]  /*0460*/  @!P2 IMAD.MOV R4, RZ, RZ, R2 ;  /* 0x000000ffff04a224 */ /* 0x000fe200078e0202 */
[----:B------:R-:W-:-:S03]  /*0470*/  ISETP.GT.AND P2, PT, R13, RZ, PT ;  /* 0x000000ff0d00720c */ /* 0x000fc60003f44270 */
[----:B------:R-:W-:-:S04]  /*0480*/  VIADD R2, R4, 0x1 ;  /* 0x0000000104027836 */ /* 0x000fc80000000000 */
        /* <DEDUP_REMOVED lines=22> */
[----:B------:R-:W-:-:S04]  /*05f0*/  ISETP.NE.AND P2, PT, R25, RZ, PT ;  /* 0x000000ff1900720c */ /* 0x000fc80003f45270 */
[----:B------:R-:W-:-:S03]  /*0600*/  IADD3 R2, PT, PT, R4, 0x1, RZ ;  /* 0x0000000104027810 */ /* 0x000fc60007ffe0ff */
[----:B------:R-:W-:-:S06]  /*0610*/  @!P3 IMAD.MOV R2, RZ, RZ, R4 ;  /* 0x000000ffff02b224 */ /* 0x000fcc00078e0204 */
[----:B------:R-:W-:Y:S05]  /*0620*/  @P2 BRA `(.L_x_2) ;  /* 0xfffffff800e42947 */ /* 0x000fea000383ffff */
.L_x_1:
[----:B------:R-:W-:Y:S05]  /*0630*/  @!P1 BRA `(.L_x_0) ;  /* 0x00000004003c9947 */ /* 0x000fea0003800000 */
[----:B------:R-:W-:Y:S02]  /*0640*/  ISETP.GE.U32.AND P2, PT, R24, 0x8, PT ;  /* 0x000000081800780c */ /* 0x000fe40003f46070 */
[----:B------:R-:W-:-:S04]  /*0650*/  LOP3.LUT R15, R0, 0x7, RZ, 0xc0, !PT ;  /* 0x00000007000f7812 */ /* 0x000fc800078ec0ff */
[----:B------:R-:W-:-:S07]  /*0660*/  ISETP.NE.AND P1, PT, R15, RZ, PT ;  /* 0x000000ff0f00720c */ /* 0x000fce0003f25270 */
[----:B------:R-:W-:Y:S06]  /*0670*/  @!P2 BRA `(.L_x_3) ;  /* 0x000000000090a947 */ /* 0x000fec0003800000 */
[----:B------:R-:W0:Y:S01]  /*0680*/  LDC.64 R4, c[0x0][0x380] ;  /* 0x0000e000ff047b82 */ /* 0x000e220000000a00 */
[----:B------:R-:W-:-:S05]  /*0690*/  IADD3 R9, PT, PT, R6, R3, RZ ;  /* 0x0000000306097210 */ /* 0x000fca0007ffe0ff */
[----:B0-----:R-:W-:-:S05]  /*06a0*/  IMAD.WIDE R4, R9, 0x4, R4 ;  /* 0x0000000409047825 */ /* 0x001fca00078e0204 */
[----:B------:R-:W2:Y:S04]  /*06b0*/  LDG.E R16, desc[UR6][R4.64] ;  /* 0x0000000604107981 */ /* 0x000ea8000c1e1900 */
[----:B------:R-:W3:Y:S04]  /*06c0*/  LDG.E R8, desc[UR6][R4.64+0x4] ;  /* 0x0000040604087981 */ /* 0x000ee8000c1e1900 */
[----:B------:R-:W4:Y:S04]  /*06d0*/  LDG.E R9, desc[UR6][R4.64+0x8] ;  /* 0x0000080604097981 */ /* 0x000f28000c1e1900 */
[----:B------:R-:W5:Y:S04]  /*06e0*/  LDG.E R10, desc[UR6][R4.64+0xc] ;  /* 0x00000c06040a7981 */ /* 0x000f68000c1e1900 */
[----:B------:R-:W5:Y:S04]  /*06f0*/  LDG.E R11, desc[UR6][R4.64+0x10] ;  /* 0x00001006040b7981 */ /* 0x000f68000c1e1900 */
[----:B------:R-:W5:Y:S04]  /*0700*/  LDG.E R12, desc[UR6][R4.64+0x14] ;  /* 0x00001406040c7981 */ /* 0x000f68000c1e1900 */
[----:B------:R-:W5:Y:S04]  /*0710*/  LDG.E R13, desc[UR6][R4.64+0x18] ;  /* 0x00001806040d7981 */ /* 0x000f68000c1e1900 */
[----:B------:R0:W5:Y:S01]  /*0720*/  LDG.E R14, desc[UR6][R4.64+0x1c] ;  /* 0x00001c06040e7981 */ /* 0x000162000c1e1900 */
[----:B------:R-:W-:Y:S01]  /*0730*/  VIADD R3, R3, 0x8 ;  /* 0x0000000803037836 */ /* 0x000fe20000000000 */
[----:B--2---:R-:W-:-:S02]  /*0740*/  ISETP.GT.AND P3, PT, R16, RZ, PT ;  /* 0x000000ff1000720c */ /* 0x004fc40003f64270 */
[----:B---3--:R-:W-:Y:S01]  /*0750*/  ISETP.GT.AND P2, PT, R8, RZ, PT ;  /* 0x000000ff0800720c */ /* 0x008fe20003f44270 */
[----:B------:R-:W-:-:S10]  /*0760*/  VIADD R8, R2, 0x1 ;  /* 0x0000000102087836 */ /* 0x000fd40000000000 */
[----:B------:R-:W-:Y:S01]  /*0770*/  @!P3 IMAD.MOV R8, RZ, RZ, R2 ;  /* 0x000000ffff08b224 */ /* 0x000fe200078e0202 */
[----:B----4-:R-:W-:-:S04]  /*0780*/  ISETP.GT.AND P3, PT, R9, RZ, PT ;  /* 0x000000ff0900720c */ /* 0x010fc80003f64270 */
[----:B------:R-:W-:Y:S01]  /*0790*/  IADD3 R2, PT, PT, R8, 0x1, RZ ;  /* 0x0000000108027810 */ /* 0x000fe20007ffe0ff */
[----:B------:R-:W-:Y:S01]  /*07a0*/  @!P2 IMAD.MOV R2, RZ, RZ, R8 ;  /* 0x000000ffff02a224 */ /* 0x000fe200078e0208 */
[----:B-----5:R-:W-:-:S03]  /*07b0*/  ISETP.GT.AND P2, PT, R10, RZ, PT ;  /* 0x000000ff0a00720c */ /* 0x020fc60003f44270 */
[----:B------:R-:W-:-:S04]  /*07c0*/  VIADD R8, R2, 0x1 ;  /* 0x0000000102087836 */ /* 0x000fc80000000000 */
[----:B------:R-:W-:Y:S02]  /*07d0*/  @!P3 IADD3 R8, PT, PT, R2, RZ, RZ ;  /* 0x000000ff0208b210 */ /* 0x000fe40007ffe0ff */
[----:B------:R-:W-:-:S03]  /*07e0*/  ISETP.GT.AND P3, PT, R11, RZ, PT ;  /* 0x000000ff0b00720c */ /* 0x000fc60003f64270 */
[----:B------:R-:W-:Y:S02]  /*07f0*/  VIADD R2, R8, 0x1 ;  /* 0x0000000108027836 */ /* 0x000fe40000000000 */
[----:B------:R-:W-:Y:S01]  /*0800*/  @!P2 IMAD.MOV R2, RZ, RZ, R8 ;  /* 0x000000ffff02a224 */ /* 0x000fe200078e0208 */
[----:B------:R-:W-:-:S04]  /*0810*/  ISETP.GT.AND P2, PT, R12, RZ, PT ;  /* 0x000000ff0c00720c */ /* 0x000fc80003f44270 */
[----:B0-----:R-:W-:-:S03]  /*0820*/  IADD3 R4, PT, PT, R2, 0x1, RZ ;  /* 0x0000000102047810 */ /* 0x001fc60007ffe0ff */
[----:B------:R-:W-:Y:S01]  /*0830*/  @!P3 IMAD.MOV R4, RZ, RZ, R2 ;  /* 0x000000ffff04b224 */ /* 0x000fe200078e0202 */
[----:B------:R-:W-:-:S03]  /*0840*/  ISETP.GT.AND P3, PT, R13, RZ, PT ;  /* 0x000000ff0d00720c */ /* 0x000fc60003f64270 */
[C---:B------:R-:W-:Y:S02]  /*0850*/  VIADD R2, R4.reuse, 0x1 ;  /* 0x0000000104027836 */ /* 0x040fe40000000000 */
[----:B------:R-:W-:Y:S02]  /*0860*/  @!P2 IADD3 R2, PT, PT, R4, RZ, RZ ;  /* 0x000000ff0402a210 */ /* 0x000fe40007ffe0ff */
[----:B------:R-:W-:-:S03]  /*0870*/  ISETP.GT.AND P2, PT, R14, RZ, PT ;  /* 0x000000ff0e00720c */ /* 0x000fc60003f44270 */
[----:B------:R-:W-:-:S03]  /*0880*/  VIADD R4, R2, 0x1 ;  /* 0x0000000102047836 */ /* 0x000fc60000000000 */
[----:B------:R-:W-:-:S05]  /*0890*/  @!P3 IMAD.MOV R4, RZ, RZ, R2 ;  /* 0x000000ffff04b224 */ /* 0x000fca00078e0202 */
[----:B------:R-:W-:Y:S02]  /*08a0*/  IADD3 R2, PT, PT, R4, 0x1, RZ ;  /* 0x0000000104027810 */ /* 0x000fe40007ffe0ff */
[----:B------:R-:W-:-:S07]  /*08b0*/  @!P2 IMAD.MOV R2, RZ, RZ, R4 ;  /* 0x000000ffff02a224 */ /* 0x000fce00078e0204 */
.L_x_3:
        /* <DEDUP_REMOVED lines=11> */
[----:B------:R-:W5:Y:S01]  /*0970*/  LDG.E R11, desc[UR6][R4.64+0xc] ;  /* 0x00000c06040b7981 */ /* 0x000f62000c1e1900 */
        /* <DEDUP_REMOVED lines=10> */
[----:B------:R-:W-:-:S05]  /*0a20*/  @!P3 IADD3 R8, PT, PT, R2, RZ, RZ ;  /* 0x000000ff0208b210 */ /* 0x000fca0007ffe0ff */
[C---:B------:R-:W-:Y:S01]  /*0a30*/  VIADD R2, R8.reuse, 0x1 ;  /* 0x0000000108027836 */ /* 0x040fe20000000000 */
[----:B------:R-:W-:-:S07]  /*0a40*/  @!P2 IADD3 R2, PT, PT, R8, RZ, RZ ;  /* 0x000000ff0802a210 */ /* 0x000fce0007ffe0ff */
.L_x_4:
[----:B------:R-:W-:Y:S05]  /*0a50*/  @!P1 BRA `(.L_x_0) ;  /* 0x0000000000349947 */ /* 0x000fea0003800000 */
[----:B------:R-:W0:Y:S01]  /*0a60*/  LDC.64 R8, c[0x0][0x380] ;  /* 0x0000e000ff087b82 */ /* 0x000e220000000a00 */
[----:B------:R-:W-:Y:S02]  /*0a70*/  IMAD.IADD R3, R6, 0x1, R3 ;  /* 0x0000000106037824 */ /* 0x000fe400078e0203 */
[----:B------:R-:W-:-:S07]  /*0a80*/  IMAD.MOV R10, RZ, RZ, -R10 ;  /* 0x000000ffff0a7224 */ /* 0x000fce00078e0a0a */
.L_x_5:
[----:B0-----:R-:W-:-:S06]  /*0a90*/  IMAD.WIDE R4, R3, 0x4, R8 ;  /* 0x0000000403047825 */ /* 0x001fcc00078e0208 */
[----:B------:R-:W2:Y:S01]  /*0aa0*/  LDG.E R4, desc[UR6][R4.64] ;  /* 0x0000000604047981 */ /* 0x000ea2000c1e1900 */
[----:B------:R-:W-:Y:S01]  /*0ab0*/  IADD3 R10, PT, PT, R10, 0x1, RZ ;  /* 0x000000010a0a7810 */ /* 0x000fe20007ffe0ff */
[----:B------:R-:W-:Y:S01]  /*0ac0*/  VIADD R6, R2, 0x1 ;  /* 0x0000000102067836 */ /* 0x000fe20000000000 */
[----:B------:R-:W-:Y:S02]  /*0ad0*/  IADD3 R3, PT, PT, R3, 0x1, RZ ;  /* 0x0000000103037810 */ /* 0x000fe40007ffe0ff */
[----:B------:R-:W-:Y:S02]  /*0ae0*/  ISETP.NE.AND P2, PT, R10, RZ, PT ;  /* 0x000000ff0a00720c */ /* 0x000fe40003f45270 */
[----:B--2---:R-:W-:-:S13]  /*0af0*/  ISETP.GT.AND P1, PT, R4, RZ, PT ;  /* 0x000000ff0400720c */ /* 0x004fda0003f24270 */
[----:B------:R-:W-:-:S04]  /*0b00*/  @!P1 IMAD.MOV R6, RZ, RZ, R2 ;  /* 0x000000ffff069224 */ /* 0x000fc800078e0202 */
[----:B------:R-:W-:Y:S01]  /*0b10*/  IMAD.MOV.U32 R2, RZ, RZ, R6 ;  /* 0x000000ffff027224 */ /* 0x000fe200078e0006 */
[----:B------:R-:W-:Y:S06]  /*0b20*/  @P2 BRA `(.L_x_5) ;  /* 0xfffffffc00d82947 */ /* 0x000fec000383ffff */
.L_x_0:
[----:B------:R-:W-:Y:S05]  /*0b30*/  @!P0 EXIT ;  /* 0x000000000000894d */ /* 0x000fea0003800000 */
[----:B------:R-:W-:Y:S01]  /*0b40*/  ISETP.GE.U32.AND P1, PT, R21, 0x7, PT ;  /* 0x000000071500780c */ /* 0x000fe20003f26070 */
[----:B------:R-:W-:Y:S01]  /*0b50*/  IMAD R4, R7, R0, RZ ;  /* 0x0000000007047224 */ /* 0x000fe200078e02ff */
[----:B------:R-:W-:Y:S01]  /*0b60*/  LOP3.LUT R3, R0, 0x7, RZ, 0xc0, !PT ;  /* 0x0000000700037812 */ /* 0x000fe200078ec0ff */
[----:B------:R-:W-:-:S03]  /*0b70*/  IMAD.MOV.U32 R5, RZ, RZ, RZ ;  /* 0x000000ffff057224 */ /* 0x000fc600078e00ff */
[----:B------:R-:W-:-:S07]  /*0b80*/  ISETP.NE.AND P0, PT, R3, RZ, PT ;  /* 0x000000ff0300720c */ /* 0x000fce0003f05270 */
[----:B------:R-:W-:Y:S06]  /*0b90*/  @!P1 BRA `(.L_x_6) ;  /* 0x00000008008c9947 */ /* 0x000fec0003800000 */
[----:B------:R-:W-:Y:S01]  /*0ba0*/  IABS R6, R0 ;  /* 0x0000000000067213 */ /* 0x000fe20000000000 */
[----:B------:R-:W0:Y:S01]  /*0bb0*/  LDC R7, c[0x0][0x394] ;  /* 0x0000e500ff077b82 */ /* 0x000e220000000800 */
[----:B------:R-:W-:Y:S01]  /*0bc0*/  LOP3.LUT R5, R0, 0x7ffffff8, RZ, 0xc0, !PT ;  /* 0x7ffffff800057812 */ /* 0x000fe200078ec0ff */
[----:B------:R-:W-:Y:S01]  /*0bd0*/  IMAD.MOV.U32 R8, RZ, RZ, RZ ;  /* 0x000000ffff087224 */ /* 0x000fe200078e00ff */
[----:B------:R-:W1:Y:S05]  /*0be0*/  I2F.RP R10, R6 ;  /* 0x00000006000a7306 */ /* 0x000e6a0000209400 */
[----:B------:R-:W2:Y:S08]  /*0bf0*/  LDC.64 R12, c[0x0][0x380] ;  /* 0x0000e000ff0c7b82 */ /* 0x000eb00000000a00 */
[----:B------:R-:W3:Y:S01]  /*0c00*/  LDC.64 R14, c[0x0][0x388] ;  /* 0x0000e200ff0e7b82 */ /* 0x000ee20000000a00 */
[----:B-1----:R-:W1:Y:S02]  /*0c10*/  MUFU.RCP R10, R10 ;  /* 0x0000000a000a7308 */ /* 0x002e640000001000 */
[----:B-1----:R-:W-:-:S02]  /*0c20*/  IADD3 R9, PT, PT, R10, 0xffffffe, RZ ;  /* 0x0ffffffe0a097810 */ /* 0x002fc40007ffe0ff */
[----:B------:R-:W-:-:S04]  /*0c30*/  IADD3 R10, PT, PT, R2, 0x3, RZ ;  /* 0x00000003020a7810 */ /* 0x000fc80007ffe0ff */
[----:B------:R-:W1:Y:S02]  /*0c40*/  F2I.FTZ.U32.TRUNC.NTZ R9, R9 ;  /* 0x0000000900097305 */ /* 0x000e64000021f000 */
[----:B-1----:R-:W-:-:S04]  /*0c50*/  IMAD.MOV R11, RZ, RZ, -R9 ;  /* 0x000000ffff0b7224 */ /* 0x002fc800078e0a09 */
[----:B------:R-:W-:-:S04]  /*0c60*/  IMAD R11, R11, R6, RZ ;  /* 0x000000060b0b7224 */ /* 0x000fc800078e02ff */
[----:B------:R-:W-:-:S04]  /*0c70*/  IMAD.HI.U32 R8, R9, R11, R8 ;  /* 0x0000000b09087227 */ /* 0x000fc800078e0008 */
[----:B------:R-:W-:Y:S02]  /*0c80*/  IMAD.MOV.U32 R9, RZ, RZ, R4 ;  /* 0x000000ffff097224 */ /* 0x000fe400078e0004 */
[----:B0-23--:R-:W-:-:S07]  /*0c90*/  IMAD.MOV R11, RZ, RZ, -R5 ;  /* 0x000000ffff0b7224 */ /* 0x00dfce00078e0a05 */
.L_x_7:
[----:B0-----:R-:W-:-:S05]  /*0ca0*/  IMAD.WIDE R16, R9, 0x4, R12 ;  /* 0x0000000409107825 */ /* 0x001fca00078e020c */
[----:B------:R-:W2:Y:S01]  /*0cb0*/  LDG.E R27, desc[UR6][R16.64] ;  /* 0x00000006101b7981 */ /* 0x000ea2000c1e1900 */
[----:B------:R-:W-:Y:S01]  /*0cc0*/  IADD3 R18, PT, PT, R10, -0x3, RZ ;  /* 0xfffffffd0a127810 */ /* 0x000fe20007ffe0ff */
[----:B------:R-:W-:-:S03]  /*0cd0*/  IMAD.MOV.U32 R0, RZ, RZ, R7 ;  /* 0x000000ffff007224 */ /* 0x000fc600078e0007 */
[----:B------:R-:W-:Y:S02]  /*0ce0*/  IABS R19, R18 ;  /* 0x0000001200137213 */ /* 0x000fe40000000000 */
[-C--:B------:R-:W-:Y:S02]  /*0cf0*/  IABS R20, R0.reuse ;  /* 0x0000000000147213 */ /* 0x080fe40000000000 */
[----:B------:R-:W-:Y:S01]  /*0d00*/  ISETP.GE.AND P2, PT, R18, RZ, PT ;  /* 0x000000ff1200720c */ /* 0x000fe20003f46270 */
[----:B------:R-:W-:Y:S01]  /*0d10*/  IMAD.HI.U32 R8, R8, R19, RZ ;  /* 0x0000001308087227 */ /* 0x000fe200078e00ff */
[----:B------:R-:W-:-:S03]  /*0d20*/  LOP3.LUT R21, RZ, R0, RZ, 0x33, !PT ;  /* 0x00000000ff157212 */ /* 0x000fc600078e33ff */
[----:B------:R-:W-:-:S04]  /*0d30*/  IMAD.MOV R8, RZ, RZ, -R8 ;  /* 0x000000ffff087224 */ /* 0x000fc800078e0a08 */
[----:B------:R-:W-:-:S05]  /*0d40*/  IMAD R19, R20, R8, R19 ;  /* 0x0000000814137224 */ /* 0x000fca00078e0213 */
[----:B------:R-:W-:-:S13]  /*0d50*/  ISETP.GT.U32.AND P1, PT, R6, R19, PT ;  /* 0x000000130600720c */ /* 0x000fda0003f24070 */
[----:B------:R-:W-:-:S04]  /*0d60*/  @!P1 IADD3 R19, PT, PT, R19, -R20, RZ ;  /* 0x8000001413139210 */ /* 0x000fc80007ffe0ff */
[----:B------:R-:W-:-:S13]  /*0d70*/  ISETP.GT.U32.AND P1, PT, R6, R19, PT ;  /* 0x000000130600720c */ /* 0x000fda0003f24070 */
[----:B------:R-:W-:Y:S01]  /*0d80*/  @!P1 IMAD.IADD R19, R19, 0x1, -R20 ;  /* 0x0000000113139824 */ /* 0x000fe200078e0a14 */
[----:B------:R-:W-:-:S03]  /*0d90*/  ISETP.NE.AND P1, PT, R0, RZ, PT ;  /* 0x000000ff0000720c */ /* 0x000fc60003f25270 */
[----:B------:R-:W-:-:S05]  /*0da0*/  @!P2 IMAD.MOV R19, RZ, RZ, -R19 ;  /* 0x000000ffff13a224 */ /* 0x000fca00078e0a13 */
[----:B------:R-:W-:-:S04]  /*0db0*/  SEL R19, R21, R19, !P1 ;  /* 0x0000001315137207 */ /* 0x000fc80004800000 */
[----:B------:R-:W-:-:S05]  /*0dc0*/  IADD3 R19, PT, PT, R4, R19, RZ ;  /* 0x0000001304137210 */ /* 0x000fca0007ffe0ff */
[----:B------:R-:W-:Y:S01]  /*0dd0*/  IMAD.WIDE R22, R19, 0x4, R14 ;  /* 0x0000000413167825 */ /* 0x000fe200078e020e */
[----:B------:R-:W0:Y:S08]  /*0de0*/  I2F.RP R6, R20 ;  /* 0x0000001400067306 */ /* 0x000e300000209400 */
[----:B0-----:R-:W0:Y:S01]  /*0df0*/  MUFU.RCP R6, R6 ;  /* 0x0000000600067308 */ /* 0x001e220000001000 */
[----:B--2---:R1:W-:Y:S04]  /*0e00*/  STG.E desc[UR6][R22.64], R27 ;  /* 0x0000001b16007986 */ /* 0x0043e8000c101906 */
[----:B------:R-:W2:Y:S01]  /*0e10*/  LDG.E R25, desc[UR6][R16.64+0x4] ;  /* 0x0000040610197981 */ /* 0x000ea2000c1e1900 */
[----:B0-----:R-:W-:Y:S01]  /*0e20*/  VIADD R18, R6, 0xffffffe ;  /* 0x0ffffffe06127836 */ /* 0x001fe20000000000 */
[----:B------:R-:W-:-:S03]  /*0e30*/  IADD3 R24, PT, PT, R10, -0x2, RZ ;  /* 0xfffffffe0a187810 */ /* 0x000fc60007ffe0ff */
[----:B------:R0:W3:Y:S01]  /*0e40*/  F2I.FTZ.U32.TRUNC.NTZ R19, R18 ;  /* 0x0000001200137305 */ /* 0x0000e2000021f000 */
[----:B------:R-:W-:Y:S02]  /*0e50*/  IABS R26, R24 ;  /* 0x00000018001a7213 */ /* 0x000fe40000000000 */
[----:B------:R-:W-:Y:S01]  /*0e60*/  ISETP.GE.AND P3, PT, R24, RZ, PT ;  /* 0x000000ff1800720c */ /* 0x000fe20003f66270 */
[----:B0-----:R-:W-:Y:S02]  /*0e70*/  IMAD.MOV.U32 R18, RZ, RZ, RZ ;  /* 0x000000ffff127224 */ /* 0x001fe400078e00ff */
[----:B---3--:R-:W-:-:S04]  /*0e80*/  IMAD.MOV R29, RZ, RZ, -R19 ;  /* 0x000000ffff1d7224 */ /* 0x008fc800078e0a13 */
[----:B------:R-:W-:-:S04]  /*0e90*/  IMAD R29, R29, R20, RZ ;  /* 0x000000141d1d7224 */ /* 0x000fc800078e02ff */
[----:B------:R-:W-:-:S04]  /*0ea0*/  IMAD.HI.U32 R8, R19, R29, R18 ;  /* 0x0000001d13087227 */ /* 0x000fc800078e0012 */
[----:B------:R-:W-:-:S04]  /*0eb0*/  IMAD.MOV.U32 R19, RZ, RZ, R26 ;  /* 0x000000ffff137224 */ /* 0x000fc800078e001a */
[----:B------:R-:W-:-:S05]  /*0ec0*/  IMAD.HI.U32 R6, R8, R19, RZ ;  /* 0x0000001308067227 */ /* 0x000fca00078e00ff */
[----:B------:R-:W-:-:S05]  /*0ed0*/  IADD3 R6, PT, PT, -R6, RZ, RZ ;  /* 0x000000ff06067210 */ /* 0x000fca0007ffe1ff */
[----:B------:R-:W-:Y:S02]  /*0ee0*/  IMAD R19, R20, R6, R19 ;  /* 0x0000000614137224 */ /* 0x000fe400078e0213 */
[----:B------:R-:W-:-:S05]  /*0ef0*/  IMAD.MOV.U32 R6, RZ, RZ, R20 ;  /* 0x000000ffff067224 */ /* 0x000fca00078e0014 */
[----:B------:R-:W-:-:S13]  /*0f00*/  ISETP.GT.U32.AND P2, PT, R6, R19, PT ;  /* 0x000000130600720c */ /* 0x000fda0003f44070 */
[----:B------:R-:W-:-:S05]  /*0f10*/  @!P2 IMAD.IADD R19, R19, 0x1, -R20 ;  /* 0x000000011313a824 */ /* 0x000fca00078e0a14 */
[----:B------:R-:W-:-:S13]  /*0f20*/  ISETP.GT.U32.AND P2, PT, R6, R19, PT ;  /* 0x000000130600720c */ /* 0x000fda0003f44070 */
[----:B------:R-:W-:-:S05]  /*0f30*/  @!P2 IADD3 R19, PT, PT, R19, -R20, RZ ;  /* 0x800000141313a210 */ /* 0x000fca0007ffe0ff */
[----:B------:R-:W-:-:S05]  /*0f40*/  @!P3 IMAD.MOV R19, RZ, RZ, -R19 ;  /* 0x000000ffff13b224 */ /* 0x000fca00078e0a13 */
[----:B------:R-:W-:-:S05]  /*0f50*/  SEL R19, R21, R19, !P1 ;  /* 0x0000001315137207 */ /* 0x000fca0004800000 */
[----:B------:R-:W-:-:S04]  /*0f60*/  IMAD.IADD R19, R4, 0x1, R19 ;  /* 0x0000000104137824 */ /* 0x000fc800078e0213 */
[----:B------:R-:W-:-:S05]  /*0f70*/  IMAD.WIDE R18, R19, 0x4, R14 ;  /* 0x0000000413127825 */ /* 0x000fca00078e020e */
[----:B--2---:R0:W-:Y:S04]  /*0f80*/  STG.E desc[UR6][R18.64], R25 ;  /* 0x0000001912007986 */ /* 0x0041e8000c101906 */
[----:B-1----:R-:W2:Y:S01]  /*0f90*/  LDG.E R23, desc[UR6][R16.64+0x8] ;  /* 0x0000080610177981 */ /* 0x002ea2000c1e1900 */
[----:B------:R-:W-:-:S04]  /*0fa0*/  IADD3 R22, PT, PT, R10, -0x1, RZ ;  /* 0xffffffff0a167810 */ /* 0x000fc80007ffe0ff */
[----:B------:R-:W-:Y:S02]  /*0fb0*/  IABS R27, R22 ;  /* 0x00000016001b7213 */ /* 0x000fe40000000000 */
[----:B------:R-:W-:-:S03]  /*0fc0*/  ISETP.GE.AND P3, PT, R22, RZ, PT ;  /* 0x000000ff1600720c */ /* 0x000fc60003f66270 */
[----:B------:R-:W-:-:S04]  /*0fd0*/  IMAD.HI.U32 R24, R8, R27, RZ ;  /* 0x0000001b08187227 */ /* 0x000fc800078e00ff */
[----:B------:R-:W-:-:S04]  /*0fe0*/  IMAD.MOV R24, RZ, RZ, -R24 ;  /* 0x000000ffff187224 */ /* 0x000fc800078e0a18 */
[----:B------:R-:W-:-:S05]  /*0ff0*/  IMAD R27, R20, R24, R27 ;  /* 0x00000018141b7224 */ /* 0x000fca00078e021b */
[----:B------:R-:W-:-:S13]  /*1000*/  ISETP.GT.U32.AND P2, PT, R6, R27, PT ;  /* 0x0000001b0600720c */ /* 0x000fda0003f44070 */
[----:B------:R-:W-:-:S05]  /*1010*/  @!P2 IMAD.IADD R27, R27, 0x1, -R20 ;  /* 0x000000011b1ba824 */ /* 0x000fca00078e0a14 */
[----:B------:R-:W-:-:S13]  /*1020*/  ISETP.GT.U32.AND P2, PT, R6, R27, PT ;  /* 0x0000001b0600720c */ /* 0x000fda0003f44070 */
[----:B------:R-:W-:-:S05]  /*1030*/  @!P2 IADD3 R27, PT, PT, R27, -R20, RZ ;  /* 0x800000141b1ba210 */ /* 0x000fca0007ffe0ff */
[----:B------:R-:W-:-:S05]  /*1040*/  @!P3 IMAD.MOV R27, RZ, RZ, -R27 ;  /* 0x000000ffff1bb224 */ /* 0x000fca00078e0a1b */
[----:B------:R-:W-:-:S05]  /*1050*/  SEL R27, R21, R27, !P1 ;  /* 0x0000001b151b7207 */ /* 0x000fca0004800000 */
[----:B0-----:R-:W-:-:S04]  /*1060*/  IMAD.IADD R19, R4, 0x1, R27 ;  /* 0x0000000104137824 */ /* 0x001fc800078e021b */
[----:B------:R-:W-:-:S05]  /*1070*/  IMAD.WIDE R18, R19, 0x4, R14 ;  /* 0x0000000413127825 */ /* 0x000fca00078e020e */
[----:B--2---:R0:W-:Y:S04]  /*1080*/  STG.E desc[UR6][R18.64], R23 ;  /* 0x0000001712007986 */ /* 0x0041e8000c101906 */
[----:B------:R-:W2:Y:S01]  /*1090*/  LDG.E R25, desc[UR6][R16.64+0xc] ;  /* 0x00000c0610197981 */ /* 0x000ea2000c1e1900 */
[----:B------:R-:W-:Y:S02]  /*10a0*/  IABS R27, R10 ;  /* 0x0000000a001b7213 */ /* 0x000fe40000000000 */
[----:B------:R-:W-:-:S03]  /*10b0*/  ISETP.GE.AND P3, PT, R10, RZ, PT ;  /* 0x000000ff0a00720c */ /* 0x000fc60003f66270 */
[----:B------:R-:W-:-:S05]  /*10c0*/  IMAD.HI.U32 R22, R8, R27, RZ ;  /* 0x0000001b08167227 */ /* 0x000fca00078e00ff */
[----:B------:R-:W-:-:S05]  /*10d0*/  IADD3 R22, PT, PT, -R22, RZ, RZ ;  /* 0x000000ff16167210 */ /* 0x000fca0007ffe1ff */
[----:B------:R-:W-:-:S05]  /*10e0*/  IMAD R27, R20, R22, R27 ;  /* 0x00000016141b7224 */ /* 0x000fca00078e021b */
[----:B------:R-:W-:-:S13]  /*10f0*/  ISETP.GT.U32.AND P2, PT, R6, R27, PT ;  /* 0x0000001b0600720c */ /* 0x000fda0003f44070 */
[----:B------:R-:W-:-:S05]  /*1100*/  @!P2 IMAD.IADD R27, R27, 0x1, -R20 ;  /* 0x000000011b1ba824 */ /* 0x000fca00078e0a14 */
[----:B------:R-:W-:-:S13]  /*1110*/  ISETP.GT.U32.AND P2, PT, R6, R27, PT ;  /* 0x0000001b0600720c */ /* 0x000fda0003f44070 */
[----:B------:R-:W-:-:S05]  /*1120*/  @!P2 IMAD.IADD R27, R27, 0x1, -R20 ;  /* 0x000000011b1ba824 */ /* 0x000fca00078e0a14 */
[----:B------:R-:W-:-:S04]  /*1130*/  @!P3 IADD3 R27, PT, PT, -R27, RZ, RZ ;  /* 0x000000ff1b1bb210 */ /* 0x000fc80007ffe1ff */
[----:B------:R-:W-:-:S05]  /*1140*/  SEL R27, R21, R27, !P1 ;  /* 0x0000001b151b7207 */ /* 0x000fca0004800000 */
[----:B0-----:R-:W-:-:S04]  /*1150*/  IMAD.IADD R19, R4, 0x1, R27 ;  /* 0x0000000104137824 */ /* 0x001fc800078e021b */
[----:B------:R-:W-:-:S04]  /*1160*/  IMAD.WIDE R18, R19, 0x4, R14 ;  /* 0x0000000413127825 */ /* 0x000fc800078e020e */
[----:B------:R-:W-:Y:S01]  /*1170*/  VIADD R22, R10, 0x1 ;  /* 0x000000010a167836 */ /* 0x000fe20000000000 */
        /* <DEDUP_REMOVED lines=49> */
[----:B------:R1:W2:Y:S01]  /*1490*/  LDG.E R27, desc[UR6][R16.64+0x1c] ;  /* 0x00001c06101b7981 */ /* 0x0002a2000c1e1900 */
[----:B------:R-:W-:Y:S01]  /*14a0*/  IABS R25, R24 ;  /* 0x0000001800197213 */ /* 0x000fe20000000000 */
[----:B------:R-:W-:Y:S01]  /*14b0*/  VIADD R11, R11, 0x8 ;  /* 0x000000080b0b7836 */ /* 0x000fe20000000000 */
[----:B------:R-:W-:Y:S01]  /*14c0*/  ISETP.GE.AND P3, PT, R24, RZ, PT ;  /* 0x000000ff1800720c */ /* 0x000fe20003f66270 */
[----:B------:R-:W-:Y:S01]  /*14d0*/  VIADD R9, R9, 0x8 ;  /* 0x0000000809097836 */ /* 0x000fe20000000000 */
[----:B------:R-:W-:Y:S01]  /*14e0*/  IADD3 R10, PT, PT, R10, 0x8, RZ ;  /* 0x000000080a0a7810 */ /* 0x000fe20007ffe0ff */
        /* <DEDUP_REMOVED lines=8> */
[----:B------:R-:W-:Y:S02]  /*1570*/  SEL R21, R21, R25, !P1 ;  /* 0x0000001915157207 */ /* 0x000fe40004800000 */
[----:B------:R-:W-:-:S03]  /*1580*/  ISETP.NE.AND P1, PT, R11, RZ, PT ;  /* 0x000000ff0b00720c */ /* 0x000fc60003f25270 */
[----:B-1----:R-:W-:-:S04]  /*1590*/  IMAD.IADD R17, R4, 0x1, R21 ;  /* 0x0000000104117824 */ /* 0x002fc800078e0215 */
[----:B------:R-:W-:-:S05]  /*15a0*/  IMAD.WIDE R16, R17, 0x4, R14 ;  /* 0x0000000411107825 */ /* 0x000fca00078e020e */
[----:B--2---:R0:W-:Y:S01]  /*15b0*/  STG.E desc[UR6][R16.64], R27 ;  /* 0x0000001b10007986 */ /* 0x0041e2000c101906 */
[----:B------:R-:W-:Y:S05]  /*15c0*/  @P1 BRA `(.L_x_7) ;  /* 0xfffffff400b41947 */ /* 0x000fea000383ffff */
.L_x_6:
[----:B------:R-:W-:Y:S05]  /*15d0*/  @!P0 EXIT ;  /* 0x000000000000894d */ /* 0x000fea0003800000 */
[----:B------:R-:W-:Y:S02]  /*15e0*/  ISETP.GE.U32.AND P1, PT, R3, 0x4, PT ;  /* 0x000000040300780c */ /* 0x000fe40003f26070 */
[----:B0-----:R-:W-:-:S04]  /*15f0*/  LOP3.LUT R16, R0, 0x3, RZ, 0xc0, !PT ;  /* 0x0000000300107812 */ /* 0x001fc800078ec0ff */
[----:B------:R-:W-:-:S07]  /*1600*/  ISETP.NE.AND P0, PT, R16, RZ, PT ;  /* 0x000000ff1000720c */ /* 0x000fce0003f05270 */
[----:B------:R-:W-:Y:S06]  /*1610*/  @!P1 BRA `(.L_x_8) ;  /* 0x0000000400449947 */ /* 0x000fec0003800000 */
[----:B------:R-:W0:Y:S01]  /*1620*/  LDC.64 R6, c[0x0][0x380] ;  /* 0x0000e000ff067b82 */ /* 0x000e220000000a00 */
[----:B------:R-:W-:-:S04]  /*1630*/  IMAD.IADD R3, R4, 0x1, R5 ;  /* 0x0000000104037824 */ /* 0x000fc800078e0205 */
[----:B0-----:R-:W-:-:S05]  /*1640*/  IMAD.WIDE R6, R3, 0x4, R6 ;  /* 0x0000000403067825 */ /* 0x001fca00078e0206 */
[----:B------:R-:W2:Y:S01]  /*1650*/  LDG.E R13, desc[UR6][R6.64] ;  /* 0x00000006060d7981 */ /* 0x000ea2000c1e1900 */
[----:B------:R-:W-:Y:S01]  /*1660*/  IABS R3, R0 ;  /* 0x0000000000037213 */ /* 0x000fe20000000000 */
[----:B------:R-:W-:-:S03]  /*1670*/  IMAD.IADD R10, R5, 0x1, R2 ;  /* 0x00000001050a7824 */ /* 0x000fc600078e0202 */
[----:B------:R-:W0:Y:S02]  /*1680*/  I2F.RP R14, R3 ;  /* 0x00000003000e7306 */ /* 0x000e240000209400 */
[----:B------:R-:W-:Y:S02]  /*1690*/  IABS R12, R10 ;  /* 0x0000000a000c7213 */ /* 0x000fe40000000000 */
[----:B------:R-:W-:-:S04]  /*16a0*/  ISETP.GE.AND P2, PT, R10, RZ, PT ;  /* 0x000000ff0a00720c */ /* 0x000fc80003f46270 */
[----:B0-----:R-:W0:Y:S02]  /*16b0*/  MUFU.RCP R14, R14 ;  /* 0x0000000e000e7308 */ /* 0x001e240000001000 */
[----:B0-----:R-:W-:-:S06]  /*16c0*/  IADD3 R9, PT, PT, R14, 0xffffffe, RZ ;  /* 0x0ffffffe0e097810 */ /* 0x001fcc0007ffe0ff */
[----:B------:R-:W0:Y:S02]  /*16d0*/  F2I.FTZ.U32.TRUNC.NTZ R9, R9 ;  /* 0x0000000900097305 */ /* 0x000e24000021f000 */
[----:B0-----:R-:W-:-:S04]  /*16e0*/  IMAD.MOV R8, RZ, RZ, -R9 ;  /* 0x000000ffff087224 */ /* 0x001fc800078e0a09 */
[----:B------:R-:W-:Y:S01]  /*16f0*/  IMAD R11, R8, R3, RZ ;  /* 0x00000003080b7224 */ /* 0x000fe200078e02ff */
[----:B------:R-:W-:-:S05]  /*1700*/  MOV R8, RZ ;  /* 0x000000ff00087202 */ /* 0x000fca0000000f00 */
[----:B------:R-:W-:-:S06]  /*1710*/  IMAD.HI.U32 R11, R9, R11, R8 ;  /* 0x0000000b090b7227 */ /* 0x000fcc00078e0008 */
[----:B------:R-:W-:-:S04]  /*1720*/  IMAD.HI.U32 R8, R11, R12, RZ ;  /* 0x0000000c0b087227 */ /* 0x000fc800078e00ff */
[----:B------:R-:W-:-:S04]  /*1730*/  IMAD.MOV R8, RZ, RZ, -R8 ;  /* 0x000000ffff087224 */ /* 0x000fc800078e0a08 */
[C---:B------:R-:W-:Y:S02]  /*1740*/  IMAD R12, R3.reuse, R8, R12 ;  /* 0x00000008030c7224 */ /* 0x040fe400078e020c */
[----:B------:R-:W0:Y:S03]  /*1750*/  LDC.64 R8, c[0x0][0x388] ;  /* 0x0000e200ff087b82 */ /* 0x000e260000000a00 */
[----:B------:R-:W-:-:S13]  /*1760*/  ISETP.GT.U32.AND P1, PT, R3, R12, PT ;  /* 0x0000000c0300720c */ /* 0x000fda0003f24070 */
[----:B------:R-:W-:-:S05]  /*1770*/  @!P1 IMAD.IADD R12, R12, 0x1, -R3 ;  /* 0x000000010c0c9824 */ /* 0x000fca00078e0a03 */
[----:B------:R-:W-:-:S13]  /*1780*/  ISETP.GT.U32.AND P1, PT, R3, R12, PT ;  /* 0x0000000c0300720c */ /* 0x000fda0003f24070 */
[----:B------:R-:W-:Y:S02]  /*1790*/  @!P1 IADD3 R12, PT, PT, R12, -R3, RZ ;  /* 0x800000030c0c9210 */ /* 0x000fe40007ffe0ff */
[----:B------:R-:W-:-:S03]  /*17a0*/  ISETP.NE.AND P1, PT, R0, RZ, PT ;  /* 0x000000ff0000720c */ /* 0x000fc60003f25270 */
[----:B------:R-:W-:Y:S01]  /*17b0*/  IMAD.MOV.U32 R15, RZ, RZ, R12 ;  /* 0x000000ffff0f7224 */ /* 0x000fe200078e000c */
[----:B------:R-:W-:-:S03]  /*17c0*/  LOP3.LUT R12, RZ, R0, RZ, 0x33, !PT ;  /* 0x00000000ff0c7212 */ /* 0x000fc600078e33ff */
[----:B------:R-:W-:-:S05]  /*17d0*/  @!P2 IMAD.MOV R15, RZ, RZ, -R15 ;  /* 0x000000ffff0fa224 */ /* 0x000fca00078e0a0f */
[----:B------:R-:W-:-:S04]  /*17e0*/  SEL R15, R12, R15, !P1 ;  /* 0x0000000f0c0f7207 */ /* 0x000fc80004800000 */
[----:B------:R-:W-:-:S05]  /*17f0*/  IADD3 R15, PT, PT, R4, R15, RZ ;  /* 0x0000000f040f7210 */ /* 0x000fca0007ffe0ff */
[----:B0-----:R-:W-:-:S05]  /*1800*/  IMAD.WIDE R14, R15, 0x4, R8 ;  /* 0x000000040f0e7825 */ /* 0x001fca00078e0208 */
[----:B--2---:R0:W-:Y:S04]  /*1810*/  STG.E desc[UR6][R14.64], R13 ;  /* 0x0000000d0e007986 */ /* 0x0041e8000c101906 */
[----:B------:R-:W2:Y:S01]  /*1820*/  LDG.E R19, desc[UR6][R6.64+0x4] ;  /* 0x0000040606137981 */ /* 0x000ea2000c1e1900 */
[----:B------:R-:W-:-:S05]  /*1830*/  VIADD R17, R10, 0x1 ;  /* 0x000000010a117836 */ /* 0x000fca0000000000 */
[----:B------:R-:W-:Y:S02]  /*1840*/  IABS R20, R17 ;  /* 0x0000001100147213 */ /* 0x000fe40000000000 */
[----:B------:R-:W-:-:S03]  /*1850*/  ISETP.GE.AND P3, PT, R17, RZ, PT ;  /* 0x000000ff1100720c */ /* 0x000fc60003f66270 */
[----:B------:R-:W-:-:S04]  /*1860*/  IMAD.HI.U32 R18, R11, R20, RZ ;  /* 0x000000140b127227 */ /* 0x000fc800078e00ff */
[----:B------:R-:W-:-:S04]  /*1870*/  IMAD.MOV R18, RZ, RZ, -R18 ;  /* 0x000000ffff127224 */ /* 0x000fc800078e0a12 */
[----:B------:R-:W-:-:S05]  /*1880*/  IMAD R18, R3, R18, R20 ;  /* 0x0000001203127224 */ /* 0x000fca00078e0214 */
[----:B------:R-:W-:-:S13]  /*1890*/  ISETP.GT.U32.AND P2, PT, R3, R18, PT ;  /* 0x000000120300720c */ /* 0x000fda0003f44070 */
[----:B------:R-:W-:-:S04]  /*18a0*/  @!P2 IADD3 R18, PT, PT, R18, -R3, RZ ;  /* 0x800000031212a210 */ /* 0x000fc80007ffe0ff */
[----:B------:R-:W-:-:S13]  /*18b0*/  ISETP.GT.U32.AND P2, PT, R3, R18, PT ;  /* 0x000000120300720c */ /* 0x000fda0003f44070 */
[----:B------:R-:W-:-:S04]  /*18c0*/  @!P2 IMAD.IADD R18, R18, 0x1, -R3 ;  /* 0x000000011212a824 */ /* 0x000fc800078e0a03 */
[----:B------:R-:W-:-:S05]  /*18d0*/  @!P3 IMAD.MOV R18, RZ, RZ, -R18 ;  /* 0x000000ffff12b224 */ /* 0x000fca00078e0a12 */
[----:B0-----:R-:W-:-:S04]  /*18e0*/  SEL R13, R12, R18, !P1 ;  /* 0x000000120c0d7207 */ /* 0x001fc80004800000 */
[----:B------:R-:W-:-:S05]  /*18f0*/  IADD3 R13, PT, PT, R4, R13, RZ ;  /* 0x0000000d040d7210 */ /* 0x000fca0007ffe0ff */
[----:B------:R-:W-:-:S05]  /*1900*/  IMAD.WIDE R14, R13, 0x4, R8 ;  /* 0x000000040d0e7825 */ /* 0x000fca00078e0208 */
        /* <DEDUP_REMOVED lines=13> */
[----:B------:R-:W-:-:S04]  /*19e0*/  SEL R13, R12, R18, !P1 ;  /* 0x000000120c0d7207 */ /* 0x000fc80004800000 */
[----:B------:R-:W-:-:S05]  /*19f0*/  IADD3 R13, PT, PT, R4, R13, RZ ;  /* 0x0000000d040d7210 */ /* 0x000fca0007ffe0ff */
[----:B0-----:R-:W-:-:S05]  /*1a00*/  IMAD.WIDE R14, R13, 0x4, R8 ;  /* 0x000000040d0e7825 */ /* 0x001fca00078e0208 */
[----:B--2---:R0:W-:Y:S04]  /*1a10*/  STG.E desc[UR6][R14.64], R21 ;  /* 0x000000150e007986 */ /* 0x0041e8000c101906 */
[----:B------:R-:W2:Y:S01]  /*1a20*/  LDG.E R7, desc[UR6][R6.64+0xc] ;  /* 0x00000c0606077981 */ /* 0x000ea2000c1e1900 */
[----:B------:R-:W-:Y:S02]  /*1a30*/  VIADD R10, R10, 0x3 ;  /* 0x000000030a0a7836 */ /* 0x000fe40000000000 */
[----:B------:R-:W-:-:S03]  /*1a40*/  VIADD R5, R5, 0x4 ;  /* 0x0000000405057836 */ /* 0x000fc60000000000 */
        /* <DEDUP_REMOVED lines=12> */
[----:B------:R-:W-:-:S05]  /*1b10*/  IMAD.WIDE R8, R3, 0x4, R8 ;  /* 0x0000000403087825 */ /* 0x000fca00078e0208 */
[----:B--2---:R0:W-:Y:S02]  /*1b20*/  STG.E desc[UR6][R8.64], R7 ;  /* 0x0000000708007986 */ /* 0x0041e4000c101906 */
.L_x_8:
[----:B------:R-:W-:Y:S05]  /*1b30*/  @!P0 EXIT ;  /* 0x000000000000894d */ /* 0x000fea0003800000 */
[----:B------:R-:W-:-:S13]  /*1b40*/  ISETP.NE.AND P0, PT, R16, 0x1, PT ;  /* 0x000000011000780c */ /* 0x000fda0003f05270 */
[----:B------:R-:W-:Y:S05]  /*1b50*/  @!P0 BRA `(.L_x_9) ;  /* 0x0000000000c08947 */ /* 0x000fea0003800000 */
[----:B0-----:R-:W0:Y:S01]  /*1b60*/  LDC.64 R6, c[0x0][0x380] ;  /* 0x0000e000ff067b82 */ /* 0x001e220000000a00 */
[----:B------:R-:W-:-:S04]  /*1b70*/  IMAD.IADD R3, R4, 0x1, R5 ;  /* 0x0000000104037824 */ /* 0x000fc800078e0205 */
[----:B0-----:R-:W-:-:S05]  /*1b80*/  IMAD.WIDE R6, R3, 0x4, R6 ;  /* 0x0000000403067825 */ /* 0x001fca00078e0206 */
[----:B------:R-:W2:Y:S01]  /*1b90*/  LDG.E R10, desc[UR6][R6.64] ;  /* 0x00000006060a7981 */ /* 0x000ea2000c1e1900 */
[-C--:B------:R-:W-:Y:S01]  /*1ba0*/  IABS R3, R0.reuse ;  /* 0x0000000000037213 */ /* 0x080fe20000000000 */
[----:B------:R-:W-:Y:S01]  /*1bb0*/  IMAD.IADD R14, R5, 0x1, R2 ;  /* 0x00000001050e7824 */ /* 0x000fe200078e0202 */
[----:B------:R-:W-:Y:S02]  /*1bc0*/  LOP3.LUT R17, RZ, R0, RZ, 0x33, !PT ;  /* 0x00000000ff117212 */ /* 0x000fe400078e33ff */
[----:B------:R-:W0:Y:S02]  /*1bd0*/  I2F.RP R11, R3 ;  /* 0x00000003000b7306 */ /* 0x000e240000209400 */
[----:B------:R-:W-:Y:S02]  /*1be0*/  IABS R12, R14 ;  /* 0x0000000e000c7213 */ /* 0x000fe40000000000 */
[----:B------:R-:W-:-:S04]  /*1bf0*/  ISETP.GE.AND P1, PT, R14, RZ, PT ;  /* 0x000000ff0e00720c */ /* 0x000fc80003f26270 */
[----:B0-----:R-:W0:Y:S02]  /*1c00*/  MUFU.RCP R11, R11 ;  /* 0x0000000b000b7308 */ /* 0x001e240000001000 */
[----:B0-----:R-:W-:-:S06]  /*1c10*/  IADD3 R9, PT, PT, R11, 0xffffffe, RZ ;  /* 0x0ffffffe0b097810 */ /* 0x001fcc0007ffe0ff */
[----:B------:R-:W0:Y:S02]  /*1c20*/  F2I.FTZ.U32.TRUNC.NTZ R9, R9 ;  /* 0x0000000900097305 */ /* 0x000e24000021f000 */
[----:B0-----:R-:W-:-:S04]  /*1c30*/  IMAD.MOV R8, RZ, RZ, -R9 ;  /* 0x000000ffff087224 */ /* 0x001fc800078e0a09 */
[----:B------:R-:W-:Y:S02]  /*1c40*/  IMAD R13, R8, R3, RZ ;  /* 0x00000003080d7224 */ /* 0x000fe400078e02ff */
[----:B------:R-:W-:-:S05]  /*1c50*/  HFMA2 R8, -RZ, RZ, 0, 0 ;  /* 0x00000000ff087431 */ /* 0x000fca00000001ff */
        /* <DEDUP_REMOVED lines=10> */
[----:B------:R-:W-:-:S05]  /*1d00*/  @!P1 IMAD.MOV R12, RZ, RZ, -R12 ;  /* 0x000000ffff0c9224 */ /* 0x000fca00078e0a0c */
[----:B------:R-:W-:-:S05]  /*1d10*/  SEL R11, R17, R12, !P0 ;  /* 0x0000000c110b7207 */ /* 0x000fca0004000000 */
[----:B------:R-:W-:-:S04]  /*1d20*/  IMAD.IADD R11, R4, 0x1, R11 ;  /* 0x00000001040b7824 */ /* 0x000fc800078e020b */
[----:B0-----:R-:W-:-:S05]  /*1d30*/  IMAD.WIDE R12, R11, 0x4, R8 ;  /* 0x000000040b0c7825 */ /* 0x001fca00078e0208 */
[----:B--2---:R1:W-:Y:S04]  /*1d40*/  STG.E desc[UR6][R12.64], R10 ;  /* 0x0000000a0c007986 */ /* 0x0043e8000c101906 */
[----:B------:R-:W2:Y:S01]  /*1d50*/  LDG.E R7, desc[UR6][R6.64+0x4] ;  /* 0x0000040606077981 */ /* 0x000ea2000c1e1900 */
[----:B------:R-:W-:Y:S02]  /*1d60*/  IADD3 R11, PT, PT, R14, 0x1, RZ ;  /* 0x000000010e0b7810 */ /* 0x000fe40007ffe0ff */
[----:B------:R-:W-:Y:S02]  /*1d70*/  IADD3 R5, PT, PT, R5, 0x2, RZ ;  /* 0x0000000205057810 */ /* 0x000fe40007ffe0ff */
        /* <DEDUP_REMOVED lines=13> */
[----:B--2---:R1:W-:Y:S02]  /*1e50*/  STG.E desc[UR6][R8.64], R7 ;  /* 0x0000000708007986 */ /* 0x0043e4000c101906 */
.L_x_9:
[----:B------:R-:W-:-:S04]  /*1e60*/  LOP3.LUT R3, R0, 0x1, RZ, 0xc0, !PT ;  /* 0x0000000100037812 */ /* 0x000fc800078ec0ff */
[----:B------:R-:W-:-:S13]  /*1e70*/  ISETP.NE.U32.AND P0, PT, R3, 0x1, PT ;  /* 0x000000010300780c */ /* 0x000fda0003f05070 */
[----:B------:R-:W-:Y:S05]  /*1e80*/  @P0 EXIT ;  /* 0x000000000000094d */ /* 0x000fea0003800000 */
[----:B01----:R-:W0:Y:S01]  /*1e90*/  LDC.64 R6, c[0x0][0x380] ;  /* 0x0000e000ff067b82 */ /* 0x003e220000000a00 */
[----:B------:R-:W-:-:S04]  /*1ea0*/  IMAD.IADD R3, R4, 0x1, R5 ;  /* 0x0000000104037824 */ /* 0x000fc800078e0205 */
[----:B0-----:R-:W-:-:S06]  /*1eb0*/  IMAD.WIDE R6, R3, 0x4, R6 ;  /* 0x0000000403067825 */ /* 0x001fcc00078e0206 */
[----:B------:R0:W2:Y:S01]  /*1ec0*/  LDG.E R7, desc[UR6][R6.64] ;  /* 0x0000000606077981 */ /* 0x0000a2000c1e1900 */
[----:B------:R-:W-:Y:S01]  /*1ed0*/  IABS R9, R0 ;  /* 0x0000000000097213 */ /* 0x000fe20000000000 */
[----:B------:R-:W-:Y:S01]  /*1ee0*/  IMAD.IADD R5, R5, 0x1, R2 ;  /* 0x0000000105057824 */ /* 0x000fe200078e0202 */
[----:B------:R-:W-:Y:S01]  /*1ef0*/  ISETP.NE.AND P2, PT, R0, RZ, PT ;  /* 0x000000ff0000720c */ /* 0x000fe20003f45270 */
[----:B------:R-:W-:Y:S01]  /*1f00*/  IMAD.MOV.U32 R2, RZ, RZ, RZ ;  /* 0x000000ffff027224 */ /* 0x000fe200078e00ff */
[----:B------:R-:W1:Y:S02]  /*1f10*/  I2F.RP R8, R9 ;  /* 0x0000000900087306 */ /* 0x000e640000209400 */
[----:B------:R-:W-:Y:S02]  /*1f20*/  ISETP.GE.AND P1, PT, R5, RZ, PT ;  /* 0x000000ff0500720c */ /* 0x000fe40003f26270 */
[----:B0-----:R-:W-:-:S04]  /*1f30*/  IABS R6, R5 ;  /* 0x0000000500067213 */ /* 0x001fc80000000000 */
[----:B-1----:R-:W0:Y:S02]  /*1f40*/  MUFU.RCP R8, R8 ;  /* 0x0000000800087308 */ /* 0x002e240000001000 */
[----:B0-----:R-:W-:-:S06]  /*1f50*/  VIADD R10, R8, 0xffffffe ;  /* 0x0ffffffe080a7836 */ /* 0x001fcc0000000000 */
[----:B------:R-:W0:Y:S02]  /*1f60*/  F2I.FTZ.U32.TRUNC.NTZ R3, R10 ;  /* 0x0000000a00037305 */ /* 0x000e24000021f000 */
[----:B0-----:R-:W-:-:S05]  /*1f70*/  IADD3 R12, PT, PT, RZ, -R3, RZ ;  /* 0x80000003ff0c7210 */ /* 0x001fca0007ffe0ff */
[----:B------:R-:W-:-:S04]  /*1f80*/  IMAD R11, R12, R9, RZ ;  /* 0x000000090c0b7224 */ /* 0x000fc800078e02ff */
[----:B------:R-:W-:-:S06]  /*1f90*/  IMAD.HI.U32 R11, R3, R11, R2 ;  /* 0x0000000b030b7227 */ /* 0x000fcc00078e0002 */
[----:B------:R-:W-:-:S05]  /*1fa0*/  IMAD.HI.U32 R2, R11, R6, RZ ;  /* 0x000000060b027227 */ /* 0x000fca00078e00ff */
[----:B------:R-:W-:-:S05]  /*1fb0*/  IADD3 R3, PT, PT, -R2, RZ, RZ ;  /* 0x000000ff02037210 */ /* 0x000fca0007ffe1ff */
[C---:B------:R-:W-:Y:S02]  /*1fc0*/  IMAD R6, R9.reuse, R3, R6 ;  /* 0x0000000309067224 */ /* 0x040fe400078e0206 */
[----:B------:R-:W0:Y:S03]  /*1fd0*/  LDC.64 R2, c[0x0][0x388] ;  /* 0x0000e200ff027b82 */ /* 0x000e260000000a00 */
[----:B------:R-:W-:-:S13]  /*1fe0*/  ISETP.GT.U32.AND P0, PT, R9, R6, PT ;  /* 0x000000060900720c */ /* 0x000fda0003f04070 */
[----:B------:R-:W-:-:S05]  /*1ff0*/  @!P0 IMAD.IADD R6, R6, 0x1, -R9 ;  /* 0x0000000106068824 */ /* 0x000fca00078e0a09 */
[----:B------:R-:W-:-:S13]  /*2000*/  ISETP.GT.U32.AND P0, PT, R9, R6, PT ;  /* 0x000000060900720c */ /* 0x000fda0003f04070 */
[----:B------:R-:W-:-:S05]  /*2010*/  @!P0 IMAD.IADD R6, R6, 0x1, -R9 ;  /* 0x0000000106068824 */ /* 0x000fca00078e0a09 */
[----:B------:R-:W-:Y:S02]  /*2020*/  @!P1 IADD3 R6, PT, PT, -R6, RZ, RZ ;  /* 0x000000ff06069210 */ /* 0x000fe40007ffe1ff */
[----:B------:R-:W-:-:S05]  /*2030*/  @!P2 LOP3.LUT R6, RZ, R0, RZ, 0x33, !PT ;  /* 0x00000000ff06a212 */ /* 0x000fca00078e33ff */
[----:B------:R-:W-:-:S04]  /*2040*/  IMAD.IADD R5, R4, 0x1, R6 ;  /* 0x0000000104057824 */ /* 0x000fc800078e0206 */
[----:B0-----:R-:W-:-:S05]  /*2050*/  IMAD.WIDE R2, R5, 0x4, R2 ;  /* 0x0000000405027825 */ /* 0x001fca00078e0202 */
[----:B--2---:R-:W-:Y:S01]  /*2060*/  STG.E desc[UR6][R2.64], R7 ;  /* 0x0000000702007986 */ /* 0x004fe2000c101906 */
[----:B------:R-:W-:Y:S05]  /*2070*/  EXIT ;  /* 0x000000000000794d */ /* 0x000fea0003800000 */
.L_x_10:
[----:B------:R-:W-:-:S00]  /*2080*/  BRA `(.L_x_10) ;  /* 0xfffffffc00fc7947 */ /* 0x000fc0000383ffff */
[----:B------:R-:W-:-:S00]  /*2090*/  NOP ;  /* 0x0000000000007918 */ /* 0x000fc00000000000 */
        /* <DEDUP_REMOVED lines=14> */
.L_x_11:


//--------------------- .nv.shared.reserved.0     --------------------------
	.section	.nv.shared.reserved.0,"aw",@nobits
	.weak		__nv_reservedSMEM_offset_0_alias
	.size		__nv_reservedSMEM_offset_0_alias, 0, 64
	.other		__nv_reservedSMEM_offset_0_alias,@"STO_CUDA_RESERVED_SHARED STV_DEFAULT"
__nv_reservedSMEM_offset_0_alias:
	.zero		0
	.zero		64


//--------------------- .nv.constant0._Z6kernelPiS_ii --------------------------
	.section	.nv.constant0._Z6kernelPiS_ii,"a",@progbits
	.sectionflags	@""
	.align	4
.nv.constant0._Z6kernelPiS_ii:
	.zero		920


//--------------------- SYMBOLS --------------------------

	.type		.nv.reservedSmem.offset0,@object
	.size		.nv.reservedSmem.offset0,0x4
